//
// Generated by NVIDIA NVVM Compiler
//
// Compiler Build ID: CL-36424714
// Cuda compilation tools, release 13.0, V13.0.88
// Based on NVVM 20.0.0
//

.version 9.0
.target sm_100
.address_size 64

	// .globl	_Z3addPiS_S_i
.global .align 4 .b8 precalc_xorwow_matrix[102400];
.global .align 4 .b8 precalc_xorwow_offset_matrix[102400];
.global .align 4 .b8 mrg32k3aM1[2304];
.global .align 4 .b8 mrg32k3aM2[2304];
.global .align 4 .b8 mrg32k3aM1SubSeq[2016];
.global .align 4 .b8 mrg32k3aM2SubSeq[2016];
.global .align 4 .b8 mrg32k3aM1Seq[2304];
.global .align 4 .b8 mrg32k3aM2Seq[2304];
.const .align 8 .b8 __cr_lgamma_table[72];

.visible .entry _Z3addPiS_S_i(
	.param .u64 .ptr .align 1 _Z3addPiS_S_i_param_0,
	.param .u64 .ptr .align 1 _Z3addPiS_S_i_param_1,
	.param .u64 .ptr .align 1 _Z3addPiS_S_i_param_2,
	.param .u32 _Z3addPiS_S_i_param_3
)
{
	.reg .pred 	%p<2>;
	.reg .b32 	%r<9>;
	.reg .b64 	%rd<11>;

	ld.param.u64 	%rd1, [_Z3addPiS_S_i_param_0];
	ld.param.u64 	%rd2, [_Z3addPiS_S_i_param_1];
	ld.param.u64 	%rd3, [_Z3addPiS_S_i_param_2];
	ld.param.u32 	%r2, [_Z3addPiS_S_i_param_3];
	mov.u32 	%r3, %tid.x;
	mov.u32 	%r4, %ctaid.x;
	mov.u32 	%r5, %ntid.x;
	mad.lo.s32 	%r1, %r4, %r5, %r3;
	setp.ge.s32 	%p1, %r1, %r2;
	@%p1 bra 	$L__BB0_2;
	cvta.to.global.u64 	%rd4, %rd1;
	cvta.to.global.u64 	%rd5, %rd2;
	cvta.to.global.u64 	%rd6, %rd3;
	mul.wide.s32 	%rd7, %r1, 4;
	add.s64 	%rd8, %rd4, %rd7;
	ld.global.u32 	%r6, [%rd8];
	add.s64 	%rd9, %rd5, %rd7;
	ld.global.u32 	%r7, [%rd9];
	add.s32 	%r8, %r7, %r6;
	add.s64 	%rd10, %rd6, %rd7;
	st.global.u32 	[%rd10], %r8;
$L__BB0_2:
	ret;

}


// ===== COMPILED SASS (sm_100) =====

	.target	sm_100

	.elftype	@"ET_EXEC"


//--------------------- .note.nv.tkinfo           --------------------------
	.section	.note.nv.tkinfo,"",@"SHT_NOTE"
	.sectionflags	@"SHF_NOTE_NV_TKINFO"
	.tkinfo
        /*0018*/ 	.word	0x00000002
        /*0030*/ 	.string	""
        /*0030*/ 	.string	"ptxas"
        /*0030*/ 	.string	"Cuda compilation tools, release 13.0, V13.0.88"
        /*0030*/ 	.string	"Build cuda_13.0.r13.0/compiler.36424714_0"
        /*0030*/ 	.string	"-arch sm_100 -m 64 "



//--------------------- .note.nv.cuinfo           --------------------------
	.section	.note.nv.cuinfo,"",@"SHT_NOTE"
	.sectionflags	@"SHF_NOTE_NV_CUINFO"
        /*0018*/ 	.short	0x0002
        /*001a*/ 	.short	0x0064
        /*001c*/ 	.short	0x0082
	.zero		2


//--------------------- .nv.info                  --------------------------
	.section	.nv.info,"",@"SHT_CUDA_INFO"
	.align	4


	//----- nvinfo : EIATTR_REGCOUNT
	.align		4
        /*0000*/ 	.byte	0x04, 0x2f
        /*0002*/ 	.short	(.L_10 - .L_9)
	.align		4
.L_9:
        /*0004*/ 	.word	index@(_Z3addPiS_S_i)
        /*0008*/ 	.word	0x0000000c


	//----- nvinfo : EIATTR_FRAME_SIZE
	.align		4
.L_10:
        /*000c*/ 	.byte	0x04, 0x11
        /*000e*/ 	.short	(.L_12 - .L_11)
	.align		4
.L_11:
        /*0010*/ 	.word	index@(_Z3addPiS_S_i)
        /*0014*/ 	.word	0x00000000


	//----- nvinfo : EIATTR_MIN_STACK_SIZE
	.align		4
.L_12:
        /*0018*/ 	.byte	0x04, 0x12
        /*001a*/ 	.short	(.L_14 - .L_13)
	.align		4
.L_13:
        /*001c*/ 	.word	index@(_Z3addPiS_S_i)
        /*0020*/ 	.word	0x00000000
.L_14:


//--------------------- .nv.compat                --------------------------
	.section	.nv.compat,"",@"SHT_CUDA_COMPAT_INFO"
	.align	4
        /*0000*/ 	.byte	0x02, 0x09, 0x00, 0x00, 0x02, 0x02, 0x01, 0x00, 0x02, 0x05, 0x05, 0x00, 0x03, 0x07, 0x01, 0x01
        /*0010*/ 	.byte	0x02, 0x03, 0x00, 0x00, 0x02, 0x06, 0x01, 0x00, 0x04, 0x0b, 0x08, 0x00, 0x09, 0x00, 0x00, 0x00
        /*0020*/ 	.byte	0x00, 0x00, 0x00, 0x00


//--------------------- .nv.info._Z3addPiS_S_i    --------------------------
	.section	.nv.info._Z3addPiS_S_i,"",@"SHT_CUDA_INFO"
	.sectionflags	@""
	.align	4


	//----- nvinfo : EIATTR_CUDA_API_VERSION
	.align		4
        /*0000*/ 	.byte	0x04, 0x37
        /*0002*/ 	.short	(.L_16 - .L_15)
.L_15:
        /*0004*/ 	.word	0x00000082


	//----- nvinfo : EIATTR_KPARAM_INFO
	.align		4
.L_16:
        /*0008*/ 	.byte	0x04, 0x17
        /*000a*/ 	.short	(.L_18 - .L_17)
.L_17:
        /*000c*/ 	.word	0x00000000
        /*0010*/ 	.short	0x0003
        /*0012*/ 	.short	0x0018
        /*0014*/ 	.byte	0x00, 0xf0, 0x11, 0x00


	//----- nvinfo : EIATTR_KPARAM_INFO
	.align		4
.L_18:
        /*0018*/ 	.byte	0x04, 0x17
        /*001a*/ 	.short	(.L_20 - .L_19)
.L_19:
        /*001c*/ 	.word	0x00000000
        /*0020*/ 	.short	0x0002
        /*0022*/ 	.short	0x0010
        /*0024*/ 	.byte	0x00, 0xf5, 0x21, 0x00


	//----- nvinfo : EIATTR_KPARAM_INFO
	.align		4
.L_20:
        /*0028*/ 	.byte	0x04, 0x17
        /*002a*/ 	.short	(.L_22 - .L_21)
.L_21:
        /*002c*/ 	.word	0x00000000
        /*0030*/ 	.short	0x0001
        /*0032*/ 	.short	0x0008
        /*0034*/ 	.byte	0x00, 0xf5, 0x21, 0x00


	//----- nvinfo : EIATTR_KPARAM_INFO
	.align		4
.L_22:
        /*0038*/ 	.byte	0x04, 0x17
        /*003a*/ 	.short	(.L_24 - .L_23)
.L_23:
        /*003c*/ 	.word	0x00000000
        /*0040*/ 	.short	0x0000
        /*0042*/ 	.short	0x0000
        /*0044*/ 	.byte	0x00, 0xf5, 0x21, 0x00


	//----- nvinfo : EIATTR_SPARSE_MMA_MASK
	.align		4
.L_24:
        /*0048*/ 	.byte	0x03, 0x50
        /*004a*/ 	.short	0x0000


	//----- nvinfo : EIATTR_MAXREG_COUNT
	.align		4
        /*004c*/ 	.byte	0x03, 0x1b
        /*004e*/ 	.short	0x00ff


	//----- nvinfo : EIATTR_MERCURY_ISA_VERSION
	.align		4
        /*0050*/ 	.byte	0x03, 0x5f
        /*0052*/ 	.short	0x0101


	//----- nvinfo : EIATTR_VRC_CTA_INIT_COUNT
	.align		4
        /*0054*/ 	.byte	0x02, 0x4a
	.zero		1
	.zero		1


	//----- nvinfo : EIATTR_EXIT_INSTR_OFFSETS
	.align		4
        /*0058*/ 	.byte	0x04, 0x1c
        /*005a*/ 	.short	(.L_26 - .L_25)


	//   ....[0]....
.L_25:
        /*005c*/ 	.word	0x00000070


	//   ....[1]....
        /*0060*/ 	.word	0x00000130


	//----- nvinfo : EIATTR_CBANK_PARAM_SIZE
	.align		4
.L_26:
        /*0064*/ 	.byte	0x03, 0x19
        /*0066*/ 	.short	0x001c


	//----- nvinfo : EIATTR_PARAM_CBANK
	.align		4
        /*0068*/ 	.byte	0x04, 0x0a
        /*006a*/ 	.short	(.L_28 - .L_27)
	.align		4
.L_27:
        /*006c*/ 	.word	index@(.nv.constant0._Z3addPiS_S_i)
        /*0070*/ 	.short	0x0380
        /*0072*/ 	.short	0x001c


	//----- nvinfo : EIATTR_SW_WAR
	.align		4
.L_28:
        /*0074*/ 	.byte	0x04, 0x36
        /*0076*/ 	.short	(.L_30 - .L_29)
.L_29:
        /*0078*/ 	.word	0x00000008
.L_30:


//--------------------- .nv.callgraph             --------------------------
	.section	.nv.callgraph,"",@"SHT_CUDA_CALLGRAPH"
	.align	4
	.sectionentsize	8
	.align		4
        /*0000*/ 	.word	0x00000000
	.align		4
        /*0004*/ 	.word	0xffffffff
	.align		4
        /*0008*/ 	.word	0x00000000
	.align		4
        /*000c*/ 	.word	0xfffffffe
	.align		4
        /*0010*/ 	.word	0x00000000
	.align		4
        /*0014*/ 	.word	0xfffffffd
	.align		4
        /*0018*/ 	.word	0x00000000
	.align		4
        /*001c*/ 	.word	0xfffffffc


//--------------------- .nv.constant4             --------------------------
	.section	.nv.constant4,"a",@progbits
	.align	8
	.align		8
.nv.constant4:
        /*0000*/ 	.dword	precalc_xorwow_matrix
	.align		8
        /*0008*/ 	.dword	precalc_xorwow_offset_matrix
	.align		8
        /*0010*/ 	.dword	mrg32k3aM1
	.align		8
        /*0018*/ 	.dword	mrg32k3aM2
	.align		8
        /*0020*/ 	.dword	mrg32k3aM1SubSeq
	.align		8
        /*0028*/ 	.dword	mrg32k3aM2SubSeq
	.align		8
        /*0030*/ 	.dword	mrg32k3aM1Seq
	.align		8
        /*0038*/ 	.dword	mrg32k3aM2Seq


//--------------------- .nv.constant3             --------------------------
	.section	.nv.constant3,"a",@progbits
	.align	8
.nv.constant3:
	.type		__cr_lgamma_table,@object
	.size		__cr_lgamma_table,(.L_8 - __cr_lgamma_table)
__cr_lgamma_table:
        /*0000*/ 	.byte	0x00, 0x00, 0x00, 0x00, 0x00, 0x00, 0x00, 0x00, 0x00, 0x00, 0x00, 0x00, 0x00, 0x00, 0x00, 0x00
        /*0010*/ 	.byte	0xef, 0x39, 0xfa, 0xfe, 0x42, 0x2e, 0xe6, 0x3f, 0x02, 0x20, 0x2a, 0xfa, 0x0b, 0xab, 0xfc, 0x3f
        /*0020*/ 	.byte	0xf9, 0x2c, 0x92, 0x7c, 0xa7, 0x6c, 0x09, 0x40, 0xc9, 0x79, 0x44, 0x3c, 0x64, 0x26, 0x13, 0x40
        /*0030*/ 	.byte	0xca, 0x01, 0xcf, 0x3a, 0x27, 0x51, 0x1a, 0x40, 0x30, 0xcc, 0x2d, 0xf3, 0xe1, 0x0c, 0x21, 0x40
        /*0040*/ 	.byte	0x0d, 0xb7, 0xfc, 0x82, 0x8e, 0x35, 0x25, 0x40
.L_8:


//--------------------- .text._Z3addPiS_S_i       --------------------------
	.section	.text._Z3addPiS_S_i,"ax",@progbits
	.align	128
        .global         _Z3addPiS_S_i
        .type           _Z3addPiS_S_i,@function
        .size           _Z3addPiS_S_i,(.L_x_1 - _Z3addPiS_S_i)
        .other          _Z3addPiS_S_i,@"STO_CUDA_ENTRY STV_DEFAULT"
_Z3addPiS_S_i:
.text._Z3addPiS_S_i:
[----:B------:R-:W-:Y:S01]  /*0000*/  LDC R1, c[0x0][0x37c] ;  /* 0x0000df00ff017b82 */ /* 0x000fe20000000800 */
[----:B------:R-:W0:Y:S07]  /*0010*/  S2R R9, SR_TID.X ;  /* 0x0000000000097919 */ /* 0x000e2e0000002100 */
[----:B------:R-:W0:Y:S01]  /*0020*/  S2UR UR4, SR_CTAID.X ;  /* 0x00000000000479c3 */ /* 0x000e220000002500 */
[----:B------:R-:W1:Y:S07]  /*0030*/  LDCU UR5, c[0x0][0x398] ;  /* 0x00007300ff0577ac */ /* 0x000e6e0008000800 */
[----:B------:R-:W0:Y:S02]  /*0040*/  LDC R0, c[0x0][0x360] ;  /* 0x0000d800ff007b82 */ /* 0x000e240000000800 */
[----:B0-----:R-:W-:-:S05]  /*0050*/  IMAD R9, R0, UR4, R9 ;  /* 0x0000000400097c24 */ /* 0x001fca000f8e0209 */
[----:B-1----:R-:W-:-:S13]  /*0060*/  ISETP.GE.AND P0, PT, R9, UR5, PT ;  /* 0x0000000509007c0c */ /* 0x002fda000bf06270 */
[----:B------:R-:W-:Y:S05]  /*0070*/  @P0 EXIT ;  /* 0x000000000000094d */ /* 0x000fea0003800000 */
[----:B------:R-:W0:Y:S01]  /*0080*/  LDC.64 R2, c[0x0][0x380] ;  /* 0x0000e000ff027b82 */ /* 0x000e220000000a00 */
[----:B------:R-:W1:Y:S07]  /*0090*/  LDCU.64 UR4, c[0x0][0x358] ;  /* 0x00006b00ff0477ac */ /* 0x000e6e0008000a00 */
[----:B------:R-:W2:Y:S08]  /*00a0*/  LDC.64 R4, c[0x0][0x388] ;  /* 0x0000e200ff047b82 */ /* 0x000eb00000000a00 */
[----:B------:R-:W3:Y:S01]  /*00b0*/  LDC.64 R6, c[0x0][0x390] ;  /* 0x0000e400ff067b82 */ /* 0x000ee20000000a00 */
[----:B0-----:R-:W-:-:S06]  /*00c0*/  IMAD.WIDE R2, R9, 0x4, R2 ;  /* 0x0000000409027825 */ /* 0x001fcc00078e0202 */
[----:B-1----:R-:W4:Y:S01]  /*00d0*/  LDG.E R2, desc[UR4][R2.64] ;  /* 0x0000000402027981 */ /* 0x002f22000c1e1900 */
[----:B--2---:R-:W-:-:S06]  /*00e0*/  IMAD.WIDE R4, R9, 0x4, R4 ;  /* 0x0000000409047825 */ /* 0x004fcc00078e0204 */
[----:B------:R-:W4:Y:S01]  /*00f0*/  LDG.E R5, desc[UR4][R4.64] ;  /* 0x0000000404057981 */ /* 0x000f22000c1e1900 */
[----:B---3--:R-:W-:Y:S01]  /*0100*/  IMAD.WIDE R6, R9, 0x4, R6 ;  /* 0x0000000409067825 */ /* 0x008fe200078e0206 */
[----:B----4-:R-:W-:-:S05]  /*0110*/  IADD3 R9, PT, PT, R2, R5, RZ ;  /* 0x0000000502097210 */ /* 0x010fca0007ffe0ff */
[----:B------:R-:W-:Y:S01]  /*0120*/  STG.E desc[UR4][R6.64], R9 ;  /* 0x0000000906007986 */ /* 0x000fe2000c101904 */
[----:B------:R-:W-:Y:S05]  /*0130*/  EXIT ;  /* 0x000000000000794d */ /* 0x000fea0003800000 */
.L_x_0:
[----:B------:R-:W-:-:S00]  /*0140*/  BRA `(.L_x_0) ;  /* 0xfffffffc00fc7947 */ /* 0x000fc0000383ffff */
[----:B------:R-:W-:-:S00]  /*0150*/  NOP ;  /* 0x0000000000007918 */ /* 0x000fc00000000000 */
        /* <DEDUP_REMOVED lines=10> */
.L_x_1:


//--------------------- .nv.global.init           --------------------------
	.section	.nv.global.init,"aw",@progbits
	.align	4
.nv.global.init:
	.type		mrg32k3aM1SubSeq,@object
	.size		mrg32k3aM1SubSeq,(mrg32k3aM2SubSeq - mrg32k3aM1SubSeq)
mrg32k3aM1SubSeq:
        /*0000*/ 	.byte	0x0b, 0xcc, 0xee, 0x04, 0x73, 0x29, 0x8b, 0x6f, 0xf6, 0x53, 0x03, 0xf6, 0x23, 0xf6, 0xea, 0xda
        /* <DEDUP_REMOVED lines=125> */
	.type		mrg32k3aM2SubSeq,@object
	.size		mrg32k3aM2SubSeq,(mrg32k3aM1 - mrg32k3aM2SubSeq)
mrg32k3aM2SubSeq:
        /* <DEDUP_REMOVED lines=126> */
	.type		mrg32k3aM1,@object
	.size		mrg32k3aM1,(mrg32k3aM1Seq - mrg32k3aM1)
mrg32k3aM1:
        /* <DEDUP_REMOVED lines=144> */
	.type		mrg32k3aM1Seq,@object
	.size		mrg32k3aM1Seq,(mrg32k3aM2 - mrg32k3aM1Seq)
mrg32k3aM1Seq:
        /* <DEDUP_REMOVED lines=144> */
	.type		mrg32k3aM2,@object
	.size		mrg32k3aM2,(mrg32k3aM2Seq - mrg32k3aM2)
mrg32k3aM2:
        /* <DEDUP_REMOVED lines=144> */
	.type		mrg32k3aM2Seq,@object
	.size		mrg32k3aM2Seq,(precalc_xorwow_matrix - mrg32k3aM2Seq)
mrg32k3aM2Seq:
        /* <DEDUP_REMOVED lines=144> */
	.type		precalc_xorwow_matrix,@object
	.size		precalc_xorwow_matrix,(precalc_xorwow_offset_matrix - precalc_xorwow_matrix)
precalc_xorwow_matrix:
        /* <DEDUP_REMOVED lines=6400> */
	.type		precalc_xorwow_offset_matrix,@object
	.size		precalc_xorwow_offset_matrix,(.L_1 - precalc_xorwow_offset_matrix)
precalc_xorwow_offset_matrix:
        /* <DEDUP_REMOVED lines=6400> */
.L_1:


//--------------------- .nv.shared.reserved.0     --------------------------
	.section	.nv.shared.reserved.0,"aw",@nobits
	.weak		__nv_reservedSMEM_offset_0_alias
	.size		__nv_reservedSMEM_offset_0_alias, 0, 64
	.other		__nv_reservedSMEM_offset_0_alias,@"STO_CUDA_RESERVED_SHARED STV_DEFAULT"
__nv_reservedSMEM_offset_0_alias:
	.zero		0
	.zero		64


//--------------------- .nv.constant0._Z3addPiS_S_i --------------------------
	.section	.nv.constant0._Z3addPiS_S_i,"a",@progbits
	.sectionflags	@""
	.align	4
.nv.constant0._Z3addPiS_S_i:
	.zero		924


//--------------------- SYMBOLS --------------------------

	.type		.nv.reservedSmem.offset0,@object
	.size		.nv.reservedSmem.offset0,0x4
